	.headerflags	@"EF_CUDA_TEXMODE_UNIFIED EF_CUDA_64BIT_ADDRESS EF_CUDA_ACCELERATORS EF_CUDA_SM90 EF_CUDA_VIRTUAL_SM(EF_CUDA_SM90)"
	.elftype	@"ET_EXEC"


//--------------------- .nv.info                  --------------------------
	.section	.nv.info,"",@"SHT_CUDA_INFO"
	.align	4


	//----- nvinfo : EIATTR_REGCOUNT
	.align		4
        /*0000*/ 	.byte	0x04, 0x2f
        /*0002*/ 	.short	(.L_1 - .L_0)
	.align		4
.L_0:
        /*0004*/ 	.word	index@(triton_poi_fused_convolution_0)
        /*0008*/ 	.word	0x0000000c


	//----- nvinfo : EIATTR_MIN_STACK_SIZE
	.align		4
.L_1:
        /*000c*/ 	.byte	0x04, 0x12
        /*000e*/ 	.short	(.L_3 - .L_2)
	.align		4
.L_2:
        /*0010*/ 	.word	index@(triton_poi_fused_convolution_0)
        /*0014*/ 	.word	0x00000000


	//----- nvinfo : EIATTR_FRAME_SIZE
	.align		4
.L_3:
        /*0018*/ 	.byte	0x04, 0x11
        /*001a*/ 	.short	(.L_5 - .L_4)
	.align		4
.L_4:
        /*001c*/ 	.word	index@(triton_poi_fused_convolution_0)
        /*0020*/ 	.word	0x00000000


	//----- nvinfo : EIATTR_MIN_STACK_SIZE
	.align		4
.L_5:
        /*0024*/ 	.byte	0x04, 0x12
        /*0026*/ 	.short	(.L_7 - .L_6)
	.align		4
.L_6:
        /*0028*/ 	.word	index@(triton_poi_fused_convolution_0)
        /*002c*/ 	.word	0x00000000
.L_7:


//--------------------- .nv.info.triton_poi_fused_convolution_0 --------------------------
	.section	.nv.info.triton_poi_fused_convolution_0,"",@"SHT_CUDA_INFO"
	.sectionflags	@""
	.align	4


	//----- nvinfo : EIATTR_CUDA_API_VERSION
	.align		4
        /*0000*/ 	.byte	0x04, 0x37
        /*0002*/ 	.short	(.L_9 - .L_8)
.L_8:
        /*0004*/ 	.word	0x0000007c


	//----- nvinfo : EIATTR_KPARAM_INFO
	.align		4
.L_9:
        /*0008*/ 	.byte	0x04, 0x17
        /*000a*/ 	.short	(.L_11 - .L_10)
.L_10:
        /*000c*/ 	.word	0x00000000
        /*0010*/ 	.short	0x0002
        /*0012*/ 	.short	0x0010
        /*0014*/ 	.byte	0x00, 0xf0, 0x11, 0x00


	//----- nvinfo : EIATTR_KPARAM_INFO
	.align		4
.L_11:
        /*0018*/ 	.byte	0x04, 0x17
        /*001a*/ 	.short	(.L_13 - .L_12)
.L_12:
        /*001c*/ 	.word	0x00000000
        /*0020*/ 	.short	0x0001
        /*0022*/ 	.short	0x0008
        /*0024*/ 	.byte	0x00, 0xf4, 0x21, 0x00


	//----- nvinfo : EIATTR_KPARAM_INFO
	.align		4
.L_13:
        /*0028*/ 	.byte	0x04, 0x17
        /*002a*/ 	.short	(.L_15 - .L_14)
.L_14:
        /*002c*/ 	.word	0x00000000
        /*0030*/ 	.short	0x0000
        /*0032*/ 	.short	0x0000
        /*0034*/ 	.byte	0x00, 0xf4, 0x21, 0x00


	//----- nvinfo : EIATTR_SPARSE_MMA_MASK
	.align		4
.L_15:
        /*0038*/ 	.byte	0x03, 0x50
        /*003a*/ 	.short	0x0000


	//----- nvinfo : EIATTR_MAXREG_COUNT
	.align		4
        /*003c*/ 	.byte	0x03, 0x1b
        /*003e*/ 	.short	0x00ff


	//----- nvinfo : EIATTR_EXIT_INSTR_OFFSETS
	.align		4
        /*0040*/ 	.byte	0x04, 0x1c
        /*0042*/ 	.short	(.L_17 - .L_16)


	//   ....[0]....
.L_16:
        /*0044*/ 	.word	0x00000180


	//   ....[1]....
        /*0048*/ 	.word	0x000001a0


	//----- nvinfo : EIATTR_REQNTID
	.align		4
.L_17:
        /*004c*/ 	.byte	0x04, 0x10
        /*004e*/ 	.short	(.L_19 - .L_18)
.L_18:
        /*0050*/ 	.word	0x00000080
        /*0054*/ 	.word	0x00000001
        /*0058*/ 	.word	0x00000001


	//----- nvinfo : EIATTR_CBANK_PARAM_SIZE
	.align		4
.L_19:
        /*005c*/ 	.byte	0x03, 0x19
        /*005e*/ 	.short	0x0014


	//----- nvinfo : EIATTR_PARAM_CBANK
	.align		4
        /*0060*/ 	.byte	0x04, 0x0a
        /*0062*/ 	.short	(.L_21 - .L_20)
	.align		4
.L_20:
        /*0064*/ 	.word	index@(.nv.constant0.triton_poi_fused_convolution_0)
        /*0068*/ 	.short	0x0210
        /*006a*/ 	.short	0x0014


	//----- nvinfo : EIATTR_SW_WAR
	.align		4
.L_21:
        /*006c*/ 	.byte	0x04, 0x36
        /*006e*/ 	.short	(.L_23 - .L_22)
.L_22:
        /*0070*/ 	.word	0x00000008
.L_23:


//--------------------- .nv.callgraph             --------------------------
	.section	.nv.callgraph,"",@"SHT_CUDA_CALLGRAPH"
	.align	4
	.sectionentsize	8
	.align		4
        /*0000*/ 	.word	0x00000000
	.align		4
        /*0004*/ 	.word	0xffffffff
	.align		4
        /*0008*/ 	.word	0x00000000
	.align		4
        /*000c*/ 	.word	0xfffffffe
	.align		4
        /*0010*/ 	.word	0x00000000
	.align		4
        /*0014*/ 	.word	0xfffffffd
	.align		4
        /*0018*/ 	.word	0x00000000
	.align		4
        /*001c*/ 	.word	0xfffffffc


//--------------------- .text.triton_poi_fused_convolution_0 --------------------------
	.section	.text.triton_poi_fused_convolution_0,"ax",@progbits
	.align	128
        .global         triton_poi_fused_convolution_0
        .type           triton_poi_fused_convolution_0,@function
        .size           triton_poi_fused_convolution_0,(.L_x_1 - triton_poi_fused_convolution_0)
        .other          triton_poi_fused_convolution_0,@"STO_CUDA_ENTRY STV_DEFAULT"
triton_poi_fused_convolution_0:
.text.triton_poi_fused_convolution_0:
[----:B------:R-:W0:Y:S02]  /*0000*/  LDC R1, c[0x0][0x28] ;  /* 0x00000a00ff017b82 */ /* 0x000e240000000800 */
[----:B------:R-:W1:Y:S01]  /*0010*/  S2R R0, SR_TID.X ;  /* 0x0000000000007919 */ /* 0x000e620000002100 */
[----:B------:R-:W2:Y:S01]  /*0020*/  LDC.64 R4, c[0x0][0x218] ;  /* 0x00008600ff047b82 */ /* 0x000ea20000000a00 */
[----:B------:R-:W-:Y:S01]  /*0030*/  ULDC.64 UR4, c[0x0][0x208] ;  /* 0x0000820000047ab9 */ /* 0x000fe20000000a00 */
[----:B------:R-:W3:Y:S06]  /*0040*/  S2R R7, SR_CTAID.X ;  /* 0x0000000000077919 */ /* 0x000eec0000002500 */
[----:B------:R-:W4:Y:S01]  /*0050*/  LDC.64 R2, c[0x0][0x210] ;  /* 0x00008400ff027b82 */ /* 0x000f220000000a00 */
[----:B-1----:R-:W-:Y:S01]  /*0060*/  IMAD.SHL.U32 R0, R0, 0x2, RZ ;  /* 0x0000000200007824 */ /* 0x002fe200078e00ff */
[----:B---3--:R-:W-:-:S04]  /*0070*/  SHF.R.S32.HI R6, RZ, 0x17, R7 ;  /* 0x00000017ff067819 */ /* 0x008fc80000011407 */
[----:B------:R-:W-:-:S05]  /*0080*/  LOP3.LUT R0, R0, 0xfe, RZ, 0xc0, !PT ;  /* 0x000000fe00007812 */ /* 0x000fca00078ec0ff */
[----:B------:R-:W-:Y:S01]  /*0090*/  IMAD R7, R7, 0x100, R0 ;  /* 0x0000010007077824 */ /* 0x000fe200078e0200 */
[----:B------:R-:W-:-:S03]  /*00a0*/  SGXT R0, R6, 0x1 ;  /* 0x000000010600781a */ /* 0x000fc60000000200 */
[C---:B----4-:R-:W-:Y:S01]  /*00b0*/  IMAD.WIDE R2, R7.reuse, 0x4, R2 ;  /* 0x0000000407027825 */ /* 0x050fe200078e0202 */
[----:B------:R-:W-:Y:S02]  /*00c0*/  LEA.HI R0, R0, R7, RZ, 0x6 ;  /* 0x0000000700007211 */ /* 0x000fe400078f30ff */
[----:B------:R-:W-:Y:S02]  /*00d0*/  ISETP.GE.AND P0, PT, R7, 0x800, PT ;  /* 0x000008000700780c */ /* 0x000fe40003f06270 */
[----:B------:R-:W-:Y:S02]  /*00e0*/  CS2R R6, SRZ ;  /* 0x0000000000067805 */ /* 0x000fe4000001ff00 */
[----:B------:R-:W-:Y:S01]  /*00f0*/  SHF.R.S32.HI R9, RZ, 0x6, R0 ;  /* 0x00000006ff097819 */ /* 0x000fe20000011400 */
[----:B------:R-:W-:-:S04]  /*0100*/  IMAD.MOV.U32 R0, RZ, RZ, RZ ;  /* 0x000000ffff007224 */ /* 0x000fc800078e00ff */
[----:B--2---:R-:W-:Y:S01]  /*0110*/  IMAD.WIDE R4, R9, 0x4, R4 ;  /* 0x0000000409047825 */ /* 0x004fe200078e0204 */
[----:B------:R-:W-:-:S03]  /*0120*/  HFMA2.MMA R9, -RZ, RZ, 0, 0 ;  /* 0x00000000ff097435 */ /* 0x000fc600000001ff */
[----:B------:R-:W2:Y:S04]  /*0130*/  @!P0 LDG.E.64 R6, desc[UR4][R2.64] ;  /* 0x0000000402068981 */ /* 0x000ea8000c1e1b00 */
[----:B------:R-:W2:Y:S04]  /*0140*/  @!P0 LDG.E.EL R0, desc[UR4][R4.64] ;  /* 0x0000000404008981 */ /* 0x000ea8000c2e1900 */
[----:B------:R-:W3:Y:S01]  /*0150*/  @!P0 LDG.E.EL R9, desc[UR4][R4.64] ;  /* 0x0000000404098981 */ /* 0x000ee2000c2e1900 */
[----:B--2---:R-:W-:Y:S01]  /*0160*/  FADD R7, R0, R7 ;  /* 0x0000000700077221 */ /* 0x004fe20000000000 */
[----:B---3--:R-:W-:Y:S01]  /*0170*/  FADD R6, R9, R6 ;  /* 0x0000000609067221 */ /* 0x008fe20000000000 */
[----:B------:R-:W-:Y:S06]  /*0180*/  @P0 EXIT ;  /* 0x000000000000094d */ /* 0x000fec0003800000 */
[----:B------:R-:W-:Y:S01]  /*0190*/  STG.E.64 desc[UR4][R2.64], R6 ;  /* 0x0000000602007986 */ /* 0x000fe2000c101b04 */
[----:B------:R-:W-:Y:S05]  /*01a0*/  EXIT ;  /* 0x000000000000794d */ /* 0x000fea0003800000 */
.L_x_0:
[----:B------:R-:W-:-:S00]  /*01b0*/  BRA `(.L_x_0) ;  /* 0xfffffffc00fc7947 */ /* 0x000fc0000383ffff */
[----:B------:R-:W-:-:S00]  /*01c0*/  NOP ;  /* 0x0000000000007918 */ /* 0x000fc00000000000 */
        /* <DEDUP_REMOVED lines=11> */
.L_x_1:


//--------------------- .nv.constant0.triton_poi_fused_convolution_0 --------------------------
	.section	.nv.constant0.triton_poi_fused_convolution_0,"a",@progbits
	.sectionflags	@""
	.align	4
.nv.constant0.triton_poi_fused_convolution_0:
	.zero		548
